//
// Generated by NVIDIA NVVM Compiler
//
// Compiler Build ID: CL-36424714
// Cuda compilation tools, release 13.0, V13.0.88
// Based on NVVM 20.0.0
//

.version 9.0
.target sm_100
.address_size 64

	// .globl	_Z15vectorAddKerneliPiS_S_

.visible .entry _Z15vectorAddKerneliPiS_S_(
	.param .u32 _Z15vectorAddKerneliPiS_S__param_0,
	.param .u64 .ptr .align 1 _Z15vectorAddKerneliPiS_S__param_1,
	.param .u64 .ptr .align 1 _Z15vectorAddKerneliPiS_S__param_2,
	.param .u64 .ptr .align 1 _Z15vectorAddKerneliPiS_S__param_3
)
{
	.reg .pred 	%p<2>;
	.reg .b32 	%r<9>;
	.reg .b64 	%rd<11>;

	ld.param.u32 	%r2, [_Z15vectorAddKerneliPiS_S__param_0];
	ld.param.u64 	%rd1, [_Z15vectorAddKerneliPiS_S__param_1];
	ld.param.u64 	%rd2, [_Z15vectorAddKerneliPiS_S__param_2];
	ld.param.u64 	%rd3, [_Z15vectorAddKerneliPiS_S__param_3];
	mov.u32 	%r3, %tid.x;
	mov.u32 	%r4, %ctaid.x;
	mov.u32 	%r5, %ntid.x;
	mad.lo.s32 	%r1, %r5, %r4, %r3;
	setp.ge.s32 	%p1, %r1, %r2;
	@%p1 bra 	$L__BB0_2;
	cvta.to.global.u64 	%rd4, %rd1;
	cvta.to.global.u64 	%rd5, %rd2;
	cvta.to.global.u64 	%rd6, %rd3;
	mul.wide.u32 	%rd7, %r1, 4;
	add.s64 	%rd8, %rd4, %rd7;
	ld.global.u32 	%r6, [%rd8];
	add.s64 	%rd9, %rd5, %rd7;
	ld.global.u32 	%r7, [%rd9];
	add.s32 	%r8, %r7, %r6;
	add.s64 	%rd10, %rd6, %rd7;
	st.global.u32 	[%rd10], %r8;
$L__BB0_2:
	ret;

}


// ===== COMPILED SASS (sm_100) =====

	.target	sm_100

	.elftype	@"ET_EXEC"


//--------------------- .note.nv.tkinfo           --------------------------
	.section	.note.nv.tkinfo,"",@"SHT_NOTE"
	.sectionflags	@"SHF_NOTE_NV_TKINFO"
	.tkinfo
        /*0018*/ 	.word	0x00000002
        /*0030*/ 	.string	""
        /*0030*/ 	.string	"ptxas"
        /*0030*/ 	.string	"Cuda compilation tools, release 13.0, V13.0.88"
        /*0030*/ 	.string	"Build cuda_13.0.r13.0/compiler.36424714_0"
        /*0030*/ 	.string	"-arch sm_100 -m 64 "



//--------------------- .note.nv.cuinfo           --------------------------
	.section	.note.nv.cuinfo,"",@"SHT_NOTE"
	.sectionflags	@"SHF_NOTE_NV_CUINFO"
        /*0018*/ 	.short	0x0002
        /*001a*/ 	.short	0x0064
        /*001c*/ 	.short	0x0082
	.zero		2


//--------------------- .nv.info                  --------------------------
	.section	.nv.info,"",@"SHT_CUDA_INFO"
	.align	4


	//----- nvinfo : EIATTR_REGCOUNT
	.align		4
        /*0000*/ 	.byte	0x04, 0x2f
        /*0002*/ 	.short	(.L_1 - .L_0)
	.align		4
.L_0:
        /*0004*/ 	.word	index@(_Z15vectorAddKerneliPiS_S_)
        /*0008*/ 	.word	0x0000000c


	//----- nvinfo : EIATTR_FRAME_SIZE
	.align		4
.L_1:
        /*000c*/ 	.byte	0x04, 0x11
        /*000e*/ 	.short	(.L_3 - .L_2)
	.align		4
.L_2:
        /*0010*/ 	.word	index@(_Z15vectorAddKerneliPiS_S_)
        /*0014*/ 	.word	0x00000000


	//----- nvinfo : EIATTR_MIN_STACK_SIZE
	.align		4
.L_3:
        /*0018*/ 	.byte	0x04, 0x12
        /*001a*/ 	.short	(.L_5 - .L_4)
	.align		4
.L_4:
        /*001c*/ 	.word	index@(_Z15vectorAddKerneliPiS_S_)
        /*0020*/ 	.word	0x00000000
.L_5:


//--------------------- .nv.compat                --------------------------
	.section	.nv.compat,"",@"SHT_CUDA_COMPAT_INFO"
	.align	4
        /*0000*/ 	.byte	0x02, 0x09, 0x00, 0x00, 0x02, 0x02, 0x01, 0x00, 0x02, 0x05, 0x05, 0x00, 0x03, 0x07, 0x01, 0x01
        /*0010*/ 	.byte	0x02, 0x03, 0x00, 0x00, 0x02, 0x06, 0x01, 0x00, 0x04, 0x0b, 0x08, 0x00, 0x09, 0x00, 0x00, 0x00
        /*0020*/ 	.byte	0x00, 0x00, 0x00, 0x00


//--------------------- .nv.info._Z15vectorAddKerneliPiS_S_ --------------------------
	.section	.nv.info._Z15vectorAddKerneliPiS_S_,"",@"SHT_CUDA_INFO"
	.sectionflags	@""
	.align	4


	//----- nvinfo : EIATTR_CUDA_API_VERSION
	.align		4
        /*0000*/ 	.byte	0x04, 0x37
        /*0002*/ 	.short	(.L_7 - .L_6)
.L_6:
        /*0004*/ 	.word	0x00000082


	//----- nvinfo : EIATTR_KPARAM_INFO
	.align		4
.L_7:
        /*0008*/ 	.byte	0x04, 0x17
        /*000a*/ 	.short	(.L_9 - .L_8)
.L_8:
        /*000c*/ 	.word	0x00000000
        /*0010*/ 	.short	0x0003
        /*0012*/ 	.short	0x0018
        /*0014*/ 	.byte	0x00, 0xf5, 0x21, 0x00


	//----- nvinfo : EIATTR_KPARAM_INFO
	.align		4
.L_9:
        /*0018*/ 	.byte	0x04, 0x17
        /*001a*/ 	.short	(.L_11 - .L_10)
.L_10:
        /*001c*/ 	.word	0x00000000
        /*0020*/ 	.short	0x0002
        /*0022*/ 	.short	0x0010
        /*0024*/ 	.byte	0x00, 0xf5, 0x21, 0x00


	//----- nvinfo : EIATTR_KPARAM_INFO
	.align		4
.L_11:
        /*0028*/ 	.byte	0x04, 0x17
        /*002a*/ 	.short	(.L_13 - .L_12)
.L_12:
        /*002c*/ 	.word	0x00000000
        /*0030*/ 	.short	0x0001
        /*0032*/ 	.short	0x0008
        /*0034*/ 	.byte	0x00, 0xf5, 0x21, 0x00


	//----- nvinfo : EIATTR_KPARAM_INFO
	.align		4
.L_13:
        /*0038*/ 	.byte	0x04, 0x17
        /*003a*/ 	.short	(.L_15 - .L_14)
.L_14:
        /*003c*/ 	.word	0x00000000
        /*0040*/ 	.short	0x0000
        /*0042*/ 	.short	0x0000
        /*0044*/ 	.byte	0x00, 0xf0, 0x11, 0x00


	//----- nvinfo : EIATTR_SPARSE_MMA_MASK
	.align		4
.L_15:
        /*0048*/ 	.byte	0x03, 0x50
        /*004a*/ 	.short	0x0000


	//----- nvinfo : EIATTR_MAXREG_COUNT
	.align		4
        /*004c*/ 	.byte	0x03, 0x1b
        /*004e*/ 	.short	0x00ff


	//----- nvinfo : EIATTR_MERCURY_ISA_VERSION
	.align		4
        /*0050*/ 	.byte	0x03, 0x5f
        /*0052*/ 	.short	0x0101


	//----- nvinfo : EIATTR_VRC_CTA_INIT_COUNT
	.align		4
        /*0054*/ 	.byte	0x02, 0x4a
	.zero		1
	.zero		1


	//----- nvinfo : EIATTR_EXIT_INSTR_OFFSETS
	.align		4
        /*0058*/ 	.byte	0x04, 0x1c
        /*005a*/ 	.short	(.L_17 - .L_16)


	//   ....[0]....
.L_16:
        /*005c*/ 	.word	0x00000070


	//   ....[1]....
        /*0060*/ 	.word	0x00000130


	//----- nvinfo : EIATTR_CBANK_PARAM_SIZE
	.align		4
.L_17:
        /*0064*/ 	.byte	0x03, 0x19
        /*0066*/ 	.short	0x0020


	//----- nvinfo : EIATTR_PARAM_CBANK
	.align		4
        /*0068*/ 	.byte	0x04, 0x0a
        /*006a*/ 	.short	(.L_19 - .L_18)
	.align		4
.L_18:
        /*006c*/ 	.word	index@(.nv.constant0._Z15vectorAddKerneliPiS_S_)
        /*0070*/ 	.short	0x0380
        /*0072*/ 	.short	0x0020


	//----- nvinfo : EIATTR_SW_WAR
	.align		4
.L_19:
        /*0074*/ 	.byte	0x04, 0x36
        /*0076*/ 	.short	(.L_21 - .L_20)
.L_20:
        /*0078*/ 	.word	0x00000008
.L_21:


//--------------------- .nv.callgraph             --------------------------
	.section	.nv.callgraph,"",@"SHT_CUDA_CALLGRAPH"
	.align	4
	.sectionentsize	8
	.align		4
        /*0000*/ 	.word	0x00000000
	.align		4
        /*0004*/ 	.word	0xffffffff
	.align		4
        /*0008*/ 	.word	0x00000000
	.align		4
        /*000c*/ 	.word	0xfffffffe
	.align		4
        /*0010*/ 	.word	0x00000000
	.align		4
        /*0014*/ 	.word	0xfffffffd
	.align		4
        /*0018*/ 	.word	0x00000000
	.align		4
        /*001c*/ 	.word	0xfffffffc


//--------------------- .text._Z15vectorAddKerneliPiS_S_ --------------------------
	.section	.text._Z15vectorAddKerneliPiS_S_,"ax",@progbits
	.align	128
        .global         _Z15vectorAddKerneliPiS_S_
        .type           _Z15vectorAddKerneliPiS_S_,@function
        .size           _Z15vectorAddKerneliPiS_S_,(.L_x_1 - _Z15vectorAddKerneliPiS_S_)
        .other          _Z15vectorAddKerneliPiS_S_,@"STO_CUDA_ENTRY STV_DEFAULT"
_Z15vectorAddKerneliPiS_S_:
.text._Z15vectorAddKerneliPiS_S_:
[----:B------:R-:W-:Y:S01]  /*0000*/  LDC R1, c[0x0][0x37c] ;  /* 0x0000df00ff017b82 */ /* 0x000fe20000000800 */
[----:B------:R-:W0:Y:S07]  /*0010*/  S2R R9, SR_TID.X ;  /* 0x0000000000097919 */ /* 0x000e2e0000002100 */
[----:B------:R-:W0:Y:S01]  /*0020*/  S2UR UR4, SR_CTAID.X ;  /* 0x00000000000479c3 */ /* 0x000e220000002500 */
[----:B------:R-:W1:Y:S07]  /*0030*/  LDCU UR5, c[0x0][0x380] ;  /* 0x00007000ff0577ac */ /* 0x000e6e0008000800 */
[----:B------:R-:W0:Y:S02]  /*0040*/  LDC R0, c[0x0][0x360] ;  /* 0x0000d800ff007b82 */ /* 0x000e240000000800 */
[----:B0-----:R-:W-:-:S05]  /*0050*/  IMAD R9, R0, UR4, R9 ;  /* 0x0000000400097c24 */ /* 0x001fca000f8e0209 */
[----:B-1----:R-:W-:-:S13]  /*0060*/  ISETP.GE.AND P0, PT, R9, UR5, PT ;  /* 0x0000000509007c0c */ /* 0x002fda000bf06270 */
[----:B------:R-:W-:Y:S05]  /*0070*/  @P0 EXIT ;  /* 0x000000000000094d */ /* 0x000fea0003800000 */
[----:B------:R-:W0:Y:S01]  /*0080*/  LDC.64 R2, c[0x0][0x388] ;  /* 0x0000e200ff027b82 */ /* 0x000e220000000a00 */
[----:B------:R-:W1:Y:S07]  /*0090*/  LDCU.64 UR4, c[0x0][0x358] ;  /* 0x00006b00ff0477ac */ /* 0x000e6e0008000a00 */
[----:B------:R-:W2:Y:S08]  /*00a0*/  LDC.64 R4, c[0x0][0x390] ;  /* 0x0000e400ff047b82 */ /* 0x000eb00000000a00 */
[----:B------:R-:W3:Y:S01]  /*00b0*/  LDC.64 R6, c[0x0][0x398] ;  /* 0x0000e600ff067b82 */ /* 0x000ee20000000a00 */
[----:B0-----:R-:W-:-:S06]  /*00c0*/  IMAD.WIDE.U32 R2, R9, 0x4, R2 ;  /* 0x0000000409027825 */ /* 0x001fcc00078e0002 */
[----:B-1----:R-:W4:Y:S01]  /*00d0*/  LDG.E R2, desc[UR4][R2.64] ;  /* 0x0000000402027981 */ /* 0x002f22000c1e1900 */
[----:B--2---:R-:W-:-:S06]  /*00e0*/  IMAD.WIDE.U32 R4, R9, 0x4, R4 ;  /* 0x0000000409047825 */ /* 0x004fcc00078e0004 */
[----:B------:R-:W4:Y:S01]  /*00f0*/  LDG.E R5, desc[UR4][R4.64] ;  /* 0x0000000404057981 */ /* 0x000f22000c1e1900 */
[----:B---3--:R-:W-:Y:S01]  /*0100*/  IMAD.WIDE.U32 R6, R9, 0x4, R6 ;  /* 0x0000000409067825 */ /* 0x008fe200078e0006 */
[----:B----4-:R-:W-:-:S05]  /*0110*/  IADD3 R9, PT, PT, R2, R5, RZ ;  /* 0x0000000502097210 */ /* 0x010fca0007ffe0ff */
[----:B------:R-:W-:Y:S01]  /*0120*/  STG.E desc[UR4][R6.64], R9 ;  /* 0x0000000906007986 */ /* 0x000fe2000c101904 */
[----:B------:R-:W-:Y:S05]  /*0130*/  EXIT ;  /* 0x000000000000794d */ /* 0x000fea0003800000 */
.L_x_0:
[----:B------:R-:W-:-:S00]  /*0140*/  BRA `(.L_x_0) ;  /* 0xfffffffc00fc7947 */ /* 0x000fc0000383ffff */
[----:B------:R-:W-:-:S00]  /*0150*/  NOP ;  /* 0x0000000000007918 */ /* 0x000fc00000000000 */
        /* <DEDUP_REMOVED lines=10> */
.L_x_1:


//--------------------- .nv.shared.reserved.0     --------------------------
	.section	.nv.shared.reserved.0,"aw",@nobits
	.weak		__nv_reservedSMEM_offset_0_alias
	.size		__nv_reservedSMEM_offset_0_alias, 0, 64
	.other		__nv_reservedSMEM_offset_0_alias,@"STO_CUDA_RESERVED_SHARED STV_DEFAULT"
__nv_reservedSMEM_offset_0_alias:
	.zero		0
	.zero		64


//--------------------- .nv.constant0._Z15vectorAddKerneliPiS_S_ --------------------------
	.section	.nv.constant0._Z15vectorAddKerneliPiS_S_,"a",@progbits
	.sectionflags	@""
	.align	4
.nv.constant0._Z15vectorAddKerneliPiS_S_:
	.zero		928


//--------------------- SYMBOLS --------------------------

	.type		.nv.reservedSmem.offset0,@object
	.size		.nv.reservedSmem.offset0,0x4
